//
// Generated by NVIDIA NVVM Compiler
//
// Compiler Build ID: CL-36424714
// Cuda compilation tools, release 13.0, V13.0.88
// Based on NVVM 20.0.0
//

.version 9.0
.target sm_100
.address_size 64

	// .globl	_Z14decrypt_kernelPii

.visible .entry _Z14decrypt_kernelPii(
	.param .u64 .ptr .align 1 _Z14decrypt_kernelPii_param_0,
	.param .u32 _Z14decrypt_kernelPii_param_1
)
{
	.reg .pred 	%p<7>;
	.reg .b32 	%r<46>;
	.reg .b64 	%rd<11>;

	ld.param.u64 	%rd2, [_Z14decrypt_kernelPii_param_0];
	ld.param.u32 	%r12, [_Z14decrypt_kernelPii_param_1];
	cvta.to.global.u64 	%rd1, %rd2;
	mov.u32 	%r13, %ctaid.x;
	mov.u32 	%r14, %ntid.x;
	mov.u32 	%r15, %tid.x;
	mad.lo.s32 	%r44, %r13, %r14, %r15;
	mov.u32 	%r16, %nctaid.x;
	mul.lo.s32 	%r2, %r14, %r16;
	setp.ge.s32 	%p1, %r44, %r12;
	@%p1 bra 	$L__BB0_7;
	add.s32 	%r17, %r44, %r2;
	max.s32 	%r18, %r12, %r17;
	setp.lt.s32 	%p2, %r17, %r12;
	selp.u32 	%r19, 1, 0, %p2;
	add.s32 	%r20, %r17, %r19;
	sub.s32 	%r21, %r18, %r20;
	div.u32 	%r22, %r21, %r2;
	add.s32 	%r3, %r22, %r19;
	and.b32  	%r23, %r3, 3;
	setp.eq.s32 	%p3, %r23, 3;
	@%p3 bra 	$L__BB0_4;
	add.s32 	%r24, %r3, 1;
	and.b32  	%r25, %r24, 3;
	neg.s32 	%r42, %r25;
$L__BB0_3:
	.pragma "nounroll";
	mul.wide.s32 	%rd3, %r44, 4;
	add.s64 	%rd4, %rd1, %rd3;
	ld.global.u32 	%r26, [%rd4];
	mad.lo.s32 	%r27, %r26, 239, 203;
	and.b32  	%r28, %r27, 255;
	st.global.u32 	[%rd4], %r28;
	add.s32 	%r44, %r44, %r2;
	add.s32 	%r42, %r42, 1;
	setp.ne.s32 	%p4, %r42, 0;
	@%p4 bra 	$L__BB0_3;
$L__BB0_4:
	setp.lt.u32 	%p5, %r3, 3;
	@%p5 bra 	$L__BB0_7;
	mul.wide.s32 	%rd7, %r2, 4;
	shl.b32 	%r41, %r2, 2;
$L__BB0_6:
	mul.wide.s32 	%rd5, %r44, 4;
	add.s64 	%rd6, %rd1, %rd5;
	ld.global.u32 	%r29, [%rd6];
	mad.lo.s32 	%r30, %r29, 239, 203;
	and.b32  	%r31, %r30, 255;
	st.global.u32 	[%rd6], %r31;
	add.s64 	%rd8, %rd6, %rd7;
	ld.global.u32 	%r32, [%rd8];
	mad.lo.s32 	%r33, %r32, 239, 203;
	and.b32  	%r34, %r33, 255;
	st.global.u32 	[%rd8], %r34;
	add.s64 	%rd9, %rd8, %rd7;
	ld.global.u32 	%r35, [%rd9];
	mad.lo.s32 	%r36, %r35, 239, 203;
	and.b32  	%r37, %r36, 255;
	st.global.u32 	[%rd9], %r37;
	add.s64 	%rd10, %rd9, %rd7;
	ld.global.u32 	%r38, [%rd10];
	mad.lo.s32 	%r39, %r38, 239, 203;
	and.b32  	%r40, %r39, 255;
	st.global.u32 	[%rd10], %r40;
	add.s32 	%r44, %r41, %r44;
	setp.lt.s32 	%p6, %r44, %r12;
	@%p6 bra 	$L__BB0_6;
$L__BB0_7:
	ret;

}
	// .globl	_Z24count_occurrences_kernelPiiS_
.visible .entry _Z24count_occurrences_kernelPiiS_(
	.param .u64 .ptr .align 1 _Z24count_occurrences_kernelPiiS__param_0,
	.param .u32 _Z24count_occurrences_kernelPiiS__param_1,
	.param .u64 .ptr .align 1 _Z24count_occurrences_kernelPiiS__param_2
)
{
	.reg .pred 	%p<7>;
	.reg .b32 	%r<41>;
	.reg .b64 	%rd<23>;

	ld.param.u64 	%rd3, [_Z24count_occurrences_kernelPiiS__param_0];
	ld.param.u32 	%r12, [_Z24count_occurrences_kernelPiiS__param_1];
	ld.param.u64 	%rd4, [_Z24count_occurrences_kernelPiiS__param_2];
	cvta.to.global.u64 	%rd1, %rd4;
	cvta.to.global.u64 	%rd2, %rd3;
	mov.u32 	%r13, %ctaid.x;
	mov.u32 	%r14, %ntid.x;
	mov.u32 	%r15, %tid.x;
	mad.lo.s32 	%r39, %r13, %r14, %r15;
	mov.u32 	%r16, %nctaid.x;
	mul.lo.s32 	%r2, %r14, %r16;
	setp.ge.s32 	%p1, %r39, %r12;
	@%p1 bra 	$L__BB1_7;
	add.s32 	%r17, %r39, %r2;
	max.s32 	%r18, %r12, %r17;
	setp.lt.s32 	%p2, %r17, %r12;
	selp.u32 	%r19, 1, 0, %p2;
	add.s32 	%r20, %r17, %r19;
	sub.s32 	%r21, %r18, %r20;
	div.u32 	%r22, %r21, %r2;
	add.s32 	%r3, %r22, %r19;
	and.b32  	%r23, %r3, 3;
	setp.eq.s32 	%p3, %r23, 3;
	@%p3 bra 	$L__BB1_4;
	add.s32 	%r24, %r3, 1;
	and.b32  	%r25, %r24, 3;
	neg.s32 	%r37, %r25;
$L__BB1_3:
	.pragma "nounroll";
	mul.wide.s32 	%rd5, %r39, 4;
	add.s64 	%rd6, %rd2, %rd5;
	ld.global.u32 	%r26, [%rd6];
	mul.wide.s32 	%rd7, %r26, 4;
	add.s64 	%rd8, %rd1, %rd7;
	atom.global.add.u32 	%r27, [%rd8], 1;
	add.s32 	%r39, %r39, %r2;
	add.s32 	%r37, %r37, 1;
	setp.ne.s32 	%p4, %r37, 0;
	@%p4 bra 	$L__BB1_3;
$L__BB1_4:
	setp.lt.u32 	%p5, %r3, 3;
	@%p5 bra 	$L__BB1_7;
	mul.wide.s32 	%rd13, %r2, 4;
	shl.b32 	%r36, %r2, 2;
$L__BB1_6:
	mul.wide.s32 	%rd9, %r39, 4;
	add.s64 	%rd10, %rd2, %rd9;
	ld.global.u32 	%r28, [%rd10];
	mul.wide.s32 	%rd11, %r28, 4;
	add.s64 	%rd12, %rd1, %rd11;
	atom.global.add.u32 	%r29, [%rd12], 1;
	add.s64 	%rd14, %rd10, %rd13;
	ld.global.u32 	%r30, [%rd14];
	mul.wide.s32 	%rd15, %r30, 4;
	add.s64 	%rd16, %rd1, %rd15;
	atom.global.add.u32 	%r31, [%rd16], 1;
	add.s64 	%rd17, %rd14, %rd13;
	ld.global.u32 	%r32, [%rd17];
	mul.wide.s32 	%rd18, %r32, 4;
	add.s64 	%rd19, %rd1, %rd18;
	atom.global.add.u32 	%r33, [%rd19], 1;
	add.s64 	%rd20, %rd17, %rd13;
	ld.global.u32 	%r34, [%rd20];
	mul.wide.s32 	%rd21, %r34, 4;
	add.s64 	%rd22, %rd1, %rd21;
	atom.global.add.u32 	%r35, [%rd22], 1;
	add.s32 	%r39, %r36, %r39;
	setp.lt.s32 	%p6, %r39, %r12;
	@%p6 bra 	$L__BB1_6;
$L__BB1_7:
	ret;

}


// ===== COMPILED SASS (sm_100) =====

	.target	sm_100

	.elftype	@"ET_EXEC"


//--------------------- .note.nv.tkinfo           --------------------------
	.section	.note.nv.tkinfo,"",@"SHT_NOTE"
	.sectionflags	@"SHF_NOTE_NV_TKINFO"
	.tkinfo
        /*0018*/ 	.word	0x00000002
        /*0030*/ 	.string	""
        /*0030*/ 	.string	"ptxas"
        /*0030*/ 	.string	"Cuda compilation tools, release 13.0, V13.0.88"
        /*0030*/ 	.string	"Build cuda_13.0.r13.0/compiler.36424714_0"
        /*0030*/ 	.string	"-arch sm_100 -m 64 "



//--------------------- .note.nv.cuinfo           --------------------------
	.section	.note.nv.cuinfo,"",@"SHT_NOTE"
	.sectionflags	@"SHF_NOTE_NV_CUINFO"
        /*0018*/ 	.short	0x0002
        /*001a*/ 	.short	0x0064
        /*001c*/ 	.short	0x0082
	.zero		2


//--------------------- .nv.info                  --------------------------
	.section	.nv.info,"",@"SHT_CUDA_INFO"
	.align	4


	//----- nvinfo : EIATTR_REGCOUNT
	.align		4
        /*0000*/ 	.byte	0x04, 0x2f
        /*0002*/ 	.short	(.L_1 - .L_0)
	.align		4
.L_0:
        /*0004*/ 	.word	index@(_Z14decrypt_kernelPii)
        /*0008*/ 	.word	0x00000018


	//----- nvinfo : EIATTR_FRAME_SIZE
	.align		4
.L_1:
        /*000c*/ 	.byte	0x04, 0x11
        /*000e*/ 	.short	(.L_3 - .L_2)
	.align		4
.L_2:
        /*0010*/ 	.word	index@(_Z14decrypt_kernelPii)
        /*0014*/ 	.word	0x00000000


	//----- nvinfo : EIATTR_REGCOUNT
	.align		4
.L_3:
        /*0018*/ 	.byte	0x04, 0x2f
        /*001a*/ 	.short	(.L_5 - .L_4)
	.align		4
.L_4:
        /*001c*/ 	.word	index@(_Z24count_occurrences_kernelPiiS_)
        /*0020*/ 	.word	0x0000001a


	//----- nvinfo : EIATTR_FRAME_SIZE
	.align		4
.L_5:
        /*0024*/ 	.byte	0x04, 0x11
        /*0026*/ 	.short	(.L_7 - .L_6)
	.align		4
.L_6:
        /*0028*/ 	.word	index@(_Z24count_occurrences_kernelPiiS_)
        /*002c*/ 	.word	0x00000000


	//----- nvinfo : EIATTR_MIN_STACK_SIZE
	.align		4
.L_7:
        /*0030*/ 	.byte	0x04, 0x12
        /*0032*/ 	.short	(.L_9 - .L_8)
	.align		4
.L_8:
        /*0034*/ 	.word	index@(_Z24count_occurrences_kernelPiiS_)
        /*0038*/ 	.word	0x00000000


	//----- nvinfo : EIATTR_MIN_STACK_SIZE
	.align		4
.L_9:
        /*003c*/ 	.byte	0x04, 0x12
        /*003e*/ 	.short	(.L_11 - .L_10)
	.align		4
.L_10:
        /*0040*/ 	.word	index@(_Z14decrypt_kernelPii)
        /*0044*/ 	.word	0x00000000
.L_11:


//--------------------- .nv.compat                --------------------------
	.section	.nv.compat,"",@"SHT_CUDA_COMPAT_INFO"
	.align	4
        /*0000*/ 	.byte	0x02, 0x09, 0x00, 0x00, 0x02, 0x02, 0x01, 0x00, 0x02, 0x05, 0x05, 0x00, 0x03, 0x07, 0x01, 0x01
        /*0010*/ 	.byte	0x02, 0x03, 0x00, 0x00, 0x02, 0x06, 0x01, 0x00, 0x04, 0x0b, 0x08, 0x00, 0x09, 0x00, 0x00, 0x00
        /*0020*/ 	.byte	0x00, 0x00, 0x00, 0x00


//--------------------- .nv.info._Z24count_occurrences_kernelPiiS_ --------------------------
	.section	.nv.info._Z24count_occurrences_kernelPiiS_,"",@"SHT_CUDA_INFO"
	.sectionflags	@""
	.align	4


	//----- nvinfo : EIATTR_CUDA_API_VERSION
	.align		4
        /*0000*/ 	.byte	0x04, 0x37
        /*0002*/ 	.short	(.L_13 - .L_12)
.L_12:
        /*0004*/ 	.word	0x00000082


	//----- nvinfo : EIATTR_KPARAM_INFO
	.align		4
.L_13:
        /*0008*/ 	.byte	0x04, 0x17
        /*000a*/ 	.short	(.L_15 - .L_14)
.L_14:
        /*000c*/ 	.word	0x00000000
        /*0010*/ 	.short	0x0002
        /*0012*/ 	.short	0x0010
        /*0014*/ 	.byte	0x00, 0xf5, 0x21, 0x00


	//----- nvinfo : EIATTR_KPARAM_INFO
	.align		4
.L_15:
        /*0018*/ 	.byte	0x04, 0x17
        /*001a*/ 	.short	(.L_17 - .L_16)
.L_16:
        /*001c*/ 	.word	0x00000000
        /*0020*/ 	.short	0x0001
        /*0022*/ 	.short	0x0008
        /*0024*/ 	.byte	0x00, 0xf0, 0x11, 0x00


	//----- nvinfo : EIATTR_KPARAM_INFO
	.align		4
.L_17:
        /*0028*/ 	.byte	0x04, 0x17
        /*002a*/ 	.short	(.L_19 - .L_18)
.L_18:
        /*002c*/ 	.word	0x00000000
        /*0030*/ 	.short	0x0000
        /*0032*/ 	.short	0x0000
        /*0034*/ 	.byte	0x00, 0xf5, 0x21, 0x00


	//----- nvinfo : EIATTR_SPARSE_MMA_MASK
	.align		4
.L_19:
        /*0038*/ 	.byte	0x03, 0x50
        /*003a*/ 	.short	0x0000


	//----- nvinfo : EIATTR_MAXREG_COUNT
	.align		4
        /*003c*/ 	.byte	0x03, 0x1b
        /*003e*/ 	.short	0x00ff


	//----- nvinfo : EIATTR_MERCURY_ISA_VERSION
	.align		4
        /*0040*/ 	.byte	0x03, 0x5f
        /*0042*/ 	.short	0x0101


	//----- nvinfo : EIATTR_VRC_CTA_INIT_COUNT
	.align		4
        /*0044*/ 	.byte	0x02, 0x4a
	.zero		1
	.zero		1


	//----- nvinfo : EIATTR_EXIT_INSTR_OFFSETS
	.align		4
        /*0048*/ 	.byte	0x04, 0x1c
        /*004a*/ 	.short	(.L_21 - .L_20)


	//   ....[0]....
.L_20:
        /*004c*/ 	.word	0x00000090


	//   ....[1]....
        /*0050*/ 	.word	0x00000390


	//   ....[2]....
        /*0054*/ 	.word	0x000004e0


	//----- nvinfo : EIATTR_CRS_STACK_SIZE
	.align		4
.L_21:
        /*0058*/ 	.byte	0x04, 0x1e
        /*005a*/ 	.short	(.L_23 - .L_22)
.L_22:
        /*005c*/ 	.word	0x00000000


	//----- nvinfo : EIATTR_CBANK_PARAM_SIZE
	.align		4
.L_23:
        /*0060*/ 	.byte	0x03, 0x19
        /*0062*/ 	.short	0x0018


	//----- nvinfo : EIATTR_PARAM_CBANK
	.align		4
        /*0064*/ 	.byte	0x04, 0x0a
        /*0066*/ 	.short	(.L_25 - .L_24)
	.align		4
.L_24:
        /*0068*/ 	.word	index@(.nv.constant0._Z24count_occurrences_kernelPiiS_)
        /*006c*/ 	.short	0x0380
        /*006e*/ 	.short	0x0018


	//----- nvinfo : EIATTR_SW_WAR
	.align		4
.L_25:
        /*0070*/ 	.byte	0x04, 0x36
        /*0072*/ 	.short	(.L_27 - .L_26)
.L_26:
        /*0074*/ 	.word	0x00000008
.L_27:


//--------------------- .nv.info._Z14decrypt_kernelPii --------------------------
	.section	.nv.info._Z14decrypt_kernelPii,"",@"SHT_CUDA_INFO"
	.sectionflags	@""
	.align	4


	//----- nvinfo : EIATTR_CUDA_API_VERSION
	.align		4
        /*0000*/ 	.byte	0x04, 0x37
        /*0002*/ 	.short	(.L_29 - .L_28)
.L_28:
        /*0004*/ 	.word	0x00000082


	//----- nvinfo : EIATTR_KPARAM_INFO
	.align		4
.L_29:
        /*0008*/ 	.byte	0x04, 0x17
        /*000a*/ 	.short	(.L_31 - .L_30)
.L_30:
        /*000c*/ 	.word	0x00000000
        /*0010*/ 	.short	0x0001
        /*0012*/ 	.short	0x0008
        /*0014*/ 	.byte	0x00, 0xf0, 0x11, 0x00


	//----- nvinfo : EIATTR_KPARAM_INFO
	.align		4
.L_31:
        /*0018*/ 	.byte	0x04, 0x17
        /*001a*/ 	.short	(.L_33 - .L_32)
.L_32:
        /*001c*/ 	.word	0x00000000
        /*0020*/ 	.short	0x0000
        /*0022*/ 	.short	0x0000
        /*0024*/ 	.byte	0x00, 0xf5, 0x21, 0x00


	//----- nvinfo : EIATTR_SPARSE_MMA_MASK
	.align		4
.L_33:
        /*0028*/ 	.byte	0x03, 0x50
        /*002a*/ 	.short	0x0000


	//----- nvinfo : EIATTR_MAXREG_COUNT
	.align		4
        /*002c*/ 	.byte	0x03, 0x1b
        /*002e*/ 	.short	0x00ff


	//----- nvinfo : EIATTR_MERCURY_ISA_VERSION
	.align		4
        /*0030*/ 	.byte	0x03, 0x5f
        /*0032*/ 	.short	0x0101


	//----- nvinfo : EIATTR_VRC_CTA_INIT_COUNT
	.align		4
        /*0034*/ 	.byte	0x02, 0x4a
	.zero		1
	.zero		1


	//----- nvinfo : EIATTR_EXIT_INSTR_OFFSETS
	.align		4
        /*0038*/ 	.byte	0x04, 0x1c
        /*003a*/ 	.short	(.L_35 - .L_34)


	//   ....[0]....
.L_34:
        /*003c*/ 	.word	0x00000090


	//   ....[1]....
        /*0040*/ 	.word	0x00000380


	//   ....[2]....
        /*0044*/ 	.word	0x00000510


	//----- nvinfo : EIATTR_CRS_STACK_SIZE
	.align		4
.L_35:
        /*0048*/ 	.byte	0x04, 0x1e
        /*004a*/ 	.short	(.L_37 - .L_36)
.L_36:
        /*004c*/ 	.word	0x00000000


	//----- nvinfo : EIATTR_CBANK_PARAM_SIZE
	.align		4
.L_37:
        /*0050*/ 	.byte	0x03, 0x19
        /*0052*/ 	.short	0x000c


	//----- nvinfo : EIATTR_PARAM_CBANK
	.align		4
        /*0054*/ 	.byte	0x04, 0x0a
        /*0056*/ 	.short	(.L_39 - .L_38)
	.align		4
.L_38:
        /*0058*/ 	.word	index@(.nv.constant0._Z14decrypt_kernelPii)
        /*005c*/ 	.short	0x0380
        /*005e*/ 	.short	0x000c


	//----- nvinfo : EIATTR_SW_WAR
	.align		4
.L_39:
        /*0060*/ 	.byte	0x04, 0x36
        /*0062*/ 	.short	(.L_41 - .L_40)
.L_40:
        /*0064*/ 	.word	0x00000008
.L_41:


//--------------------- .nv.callgraph             --------------------------
	.section	.nv.callgraph,"",@"SHT_CUDA_CALLGRAPH"
	.align	4
	.sectionentsize	8
	.align		4
        /*0000*/ 	.word	0x00000000
	.align		4
        /*0004*/ 	.word	0xffffffff
	.align		4
        /*0008*/ 	.word	0x00000000
	.align		4
        /*000c*/ 	.word	0xfffffffe
	.align		4
        /*0010*/ 	.word	0x00000000
	.align		4
        /*0014*/ 	.word	0xfffffffd
	.align		4
        /*0018*/ 	.word	0x00000000
	.align		4
        /*001c*/ 	.word	0xfffffffc


//--------------------- .text._Z24count_occurrences_kernelPiiS_ --------------------------
	.section	.text._Z24count_occurrences_kernelPiiS_,"ax",@progbits
	.align	128
        .global         _Z24count_occurrences_kernelPiiS_
        .type           _Z24count_occurrences_kernelPiiS_,@function
        .size           _Z24count_occurrences_kernelPiiS_,(.L_x_10 - _Z24count_occurrences_kernelPiiS_)
        .other          _Z24count_occurrences_kernelPiiS_,@"STO_CUDA_ENTRY STV_DEFAULT"
_Z24count_occurrences_kernelPiiS_:
.text._Z24count_occurrences_kernelPiiS_:
[----:B------:R-:W-:Y:S01]  /*0000*/  LDC R1, c[0x0][0x37c] ;  /* 0x0000df00ff017b82 */ /* 0x000fe20000000800 */
[----:B------:R-:W0:Y:S07]  /*0010*/  S2R R7, SR_TID.X ;  /* 0x0000000000077919 */ /* 0x000e2e0000002100 */
[----:B------:R-:W0:Y:S01]  /*0020*/  S2UR UR4, SR_CTAID.X ;  /* 0x00000000000479c3 */ /* 0x000e220000002500 */
[----:B------:R-:W1:Y:S07]  /*0030*/  LDCU UR6, c[0x0][0x388] ;  /* 0x00007100ff0677ac */ /* 0x000e6e0008000800 */
[----:B------:R-:W0:Y:S01]  /*0040*/  LDC R0, c[0x0][0x360] ;  /* 0x0000d800ff007b82 */ /* 0x000e220000000800 */
[----:B------:R-:W2:Y:S01]  /*0050*/  LDCU UR5, c[0x0][0x370] ;  /* 0x00006e00ff0577ac */ /* 0x000ea20008000800 */
[----:B0-----:R-:W-:-:S02]  /*0060*/  IMAD R7, R0, UR4, R7 ;  /* 0x0000000400077c24 */ /* 0x001fc4000f8e0207 */
[----:B--2---:R-:W-:-:S03]  /*0070*/  IMAD R0, R0, UR5, RZ ;  /* 0x0000000500007c24 */ /* 0x004fc6000f8e02ff */
[----:B-1----:R-:W-:-:S13]  /*0080*/  ISETP.GE.AND P0, PT, R7, UR6, PT ;  /* 0x0000000607007c0c */ /* 0x002fda000bf06270 */
[----:B------:R-:W-:Y:S05]  /*0090*/  @P0 EXIT ;  /* 0x000000000000094d */ /* 0x000fea0003800000 */
[----:B------:R-:W0:Y:S01]  /*00a0*/  I2F.U32.RP R8, R0 ;  /* 0x0000000000087306 */ /* 0x000e220000209000 */
[C---:B------:R-:W-:Y:S01]  /*00b0*/  IADD3 R4, PT, PT, R0.reuse, R7, RZ ;  /* 0x0000000700047210 */ /* 0x040fe20007ffe0ff */
[----:B------:R-:W-:Y:S01]  /*00c0*/  IMAD.MOV R9, RZ, RZ, -R0 ;  /* 0x000000ffff097224 */ /* 0x000fe200078e0a00 */
[----:B------:R-:W-:Y:S01]  /*00d0*/  ISETP.NE.U32.AND P2, PT, R0, RZ, PT ;  /* 0x000000ff0000720c */ /* 0x000fe20003f45070 */
[----:B------:R-:W1:Y:S01]  /*00e0*/  LDCU.64 UR4, c[0x0][0x358] ;  /* 0x00006b00ff0477ac */ /* 0x000e620008000a00 */
[C---:B------:R-:W-:Y:S01]  /*00f0*/  ISETP.GE.AND P0, PT, R4.reuse, UR6, PT ;  /* 0x0000000604007c0c */ /* 0x040fe2000bf06270 */
[----:B------:R-:W-:Y:S01]  /*0100*/  BSSY.RECONVERGENT B0, `(.L_x_0) ;  /* 0x0000028000007945 */ /* 0x000fe20003800200 */
[----:B------:R-:W-:Y:S02]  /*0110*/  VIMNMX R5, PT, PT, R4, UR6, !PT ;  /* 0x0000000604057c48 */ /* 0x000fe4000ffe0100 */
[----:B------:R-:W-:-:S04]  /*0120*/  SEL R6, RZ, 0x1, P0 ;  /* 0x00000001ff067807 */ /* 0x000fc80000000000 */
[----:B------:R-:W-:Y:S01]  /*0130*/  IADD3 R5, PT, PT, R5, -R4, -R6 ;  /* 0x8000000405057210 */ /* 0x000fe20007ffe806 */
[----:B0-----:R-:W0:Y:S02]  /*0140*/  MUFU.RCP R8, R8 ;  /* 0x0000000800087308 */ /* 0x001e240000001000 */
[----:B0-----:R-:W-:-:S06]  /*0150*/  IADD3 R2, PT, PT, R8, 0xffffffe, RZ ;  /* 0x0ffffffe08027810 */ /* 0x001fcc0007ffe0ff */
[----:B------:R0:W2:Y:S02]  /*0160*/  F2I.FTZ.U32.TRUNC.NTZ R3, R2 ;  /* 0x0000000200037305 */ /* 0x0000a4000021f000 */
[----:B0-----:R-:W-:Y:S02]  /*0170*/  IMAD.MOV.U32 R2, RZ, RZ, RZ ;  /* 0x000000ffff027224 */ /* 0x001fe400078e00ff */
[----:B--2---:R-:W-:-:S04]  /*0180*/  IMAD R9, R9, R3, RZ ;  /* 0x0000000309097224 */ /* 0x004fc800078e02ff */
[----:B------:R-:W-:-:S06]  /*0190*/  IMAD.HI.U32 R8, R3, R9, R2 ;  /* 0x0000000903087227 */ /* 0x000fcc00078e0002 */
[----:B------:R-:W-:-:S05]  /*01a0*/  IMAD.HI.U32 R9, R8, R5, RZ ;  /* 0x0000000508097227 */ /* 0x000fca00078e00ff */
[----:B------:R-:W-:-:S05]  /*01b0*/  IADD3 R2, PT, PT, -R9, RZ, RZ ;  /* 0x000000ff09027210 */ /* 0x000fca0007ffe1ff */
[----:B------:R-:W-:Y:S02]  /*01c0*/  IMAD R5, R0, R2, R5 ;  /* 0x0000000200057224 */ /* 0x000fe400078e0205 */
[----:B------:R-:W0:Y:S03]  /*01d0*/  LDC.64 R2, c[0x0][0x390] ;  /* 0x0000e400ff027b82 */ /* 0x000e260000000a00 */
[----:B------:R-:W-:-:S13]  /*01e0*/  ISETP.GE.U32.AND P0, PT, R5, R0, PT ;  /* 0x000000000500720c */ /* 0x000fda0003f06070 */
[----:B------:R-:W-:Y:S01]  /*01f0*/  @P0 IMAD.IADD R5, R5, 0x1, -R0 ;  /* 0x0000000105050824 */ /* 0x000fe200078e0a00 */
[----:B------:R-:W-:-:S04]  /*0200*/  @P0 IADD3 R9, PT, PT, R9, 0x1, RZ ;  /* 0x0000000109090810 */ /* 0x000fc80007ffe0ff */
[-C--:B------:R-:W-:Y:S02]  /*0210*/  ISETP.GE.U32.AND P1, PT, R5, R0.reuse, PT ;  /* 0x000000000500720c */ /* 0x080fe40003f26070 */
[----:B------:R-:W2:Y:S11]  /*0220*/  LDC.64 R4, c[0x0][0x380] ;  /* 0x0000e000ff047b82 */ /* 0x000eb60000000a00 */
[----:B------:R-:W-:Y:S01]  /*0230*/  @P1 VIADD R9, R9, 0x1 ;  /* 0x0000000109091836 */ /* 0x000fe20000000000 */
[----:B------:R-:W-:-:S04]  /*0240*/  @!P2 LOP3.LUT R9, RZ, R0, RZ, 0x33, !PT ;  /* 0x00000000ff09a212 */ /* 0x000fc800078e33ff */
[----:B------:R-:W-:-:S04]  /*0250*/  IADD3 R6, PT, PT, R6, R9, RZ ;  /* 0x0000000906067210 */ /* 0x000fc80007ffe0ff */
[C---:B------:R-:W-:Y:S02]  /*0260*/  LOP3.LUT R8, R6.reuse, 0x3, RZ, 0xc0, !PT ;  /* 0x0000000306087812 */ /* 0x040fe400078ec0ff */
[----:B------:R-:W-:Y:S02]  /*0270*/  ISETP.GE.U32.AND P1, PT, R6, 0x3, PT ;  /* 0x000000030600780c */ /* 0x000fe40003f26070 */
[----:B------:R-:W-:-:S13]  /*0280*/  ISETP.NE.AND P0, PT, R8, 0x3, PT ;  /* 0x000000030800780c */ /* 0x000fda0003f05270 */
[----:B01----:R-:W-:Y:S05]  /*0290*/  @!P0 BRA `(.L_x_1) ;  /* 0x0000000000388947 */ /* 0x003fea0003800000 */
[----:B------:R-:W0:Y:S01]  /*02a0*/  LDC.64 R12, c[0x0][0x380] ;  /* 0x0000e000ff0c7b82 */ /* 0x000e220000000a00 */
[----:B------:R-:W-:-:S05]  /*02b0*/  VIADD R6, R6, 0x1 ;  /* 0x0000000106067836 */ /* 0x000fca0000000000 */
[----:B------:R-:W-:Y:S02]  /*02c0*/  LOP3.LUT R6, R6, 0x3, RZ, 0xc0, !PT ;  /* 0x0000000306067812 */ /* 0x000fe400078ec0ff */
[----:B------:R-:W1:Y:S02]  /*02d0*/  LDC.64 R14, c[0x0][0x390] ;  /* 0x0000e400ff0e7b82 */ /* 0x000e640000000a00 */
[----:B------:R-:W-:-:S07]  /*02e0*/  IADD3 R6, PT, PT, -R6, RZ, RZ ;  /* 0x000000ff06067210 */ /* 0x000fce0007ffe1ff */
.L_x_2:
[----:B0-----:R-:W-:-:S06]  /*02f0*/  IMAD.WIDE R8, R7, 0x4, R12 ;  /* 0x0000000407087825 */ /* 0x001fcc00078e020c */
[----:B------:R-:W1:Y:S01]  /*0300*/  LDG.E R9, desc[UR4][R8.64] ;  /* 0x0000000408097981 */ /* 0x000e62000c1e1900 */
[----:B------:R-:W-:Y:S01]  /*0310*/  IADD3 R6, PT, PT, R6, 0x1, RZ ;  /* 0x0000000106067810 */ /* 0x000fe20007ffe0ff */
[----:B---3--:R-:W-:-:S03]  /*0320*/  IMAD.MOV.U32 R17, RZ, RZ, 0x1 ;  /* 0x00000001ff117424 */ /* 0x008fc600078e00ff */
[----:B------:R-:W-:Y:S01]  /*0330*/  ISETP.NE.AND P0, PT, R6, RZ, PT ;  /* 0x000000ff0600720c */ /* 0x000fe20003f05270 */
[----:B------:R-:W-:Y:S02]  /*0340*/  IMAD.IADD R7, R0, 0x1, R7 ;  /* 0x0000000100077824 */ /* 0x000fe400078e0207 */
[----:B-1----:R-:W-:-:S05]  /*0350*/  IMAD.WIDE R10, R9, 0x4, R14 ;  /* 0x00000004090a7825 */ /* 0x002fca00078e020e */
[----:B------:R3:W-:Y:S05]  /*0360*/  REDG.E.ADD.STRONG.GPU desc[UR4][R10.64], R17 ;  /* 0x000000110a00798e */ /* 0x0007ea000c12e104 */
[----:B------:R-:W-:Y:S05]  /*0370*/  @P0 BRA `(.L_x_2) ;  /* 0xfffffffc00dc0947 */ /* 0x000fea000383ffff */
.L_x_1:
[----:B------:R-:W-:Y:S05]  /*0380*/  BSYNC.RECONVERGENT B0 ;  /* 0x0000000000007941 */ /* 0x000fea0003800200 */
.L_x_0:
[----:B------:R-:W-:Y:S05]  /*0390*/  @!P1 EXIT ;  /* 0x000000000000994d */ /* 0x000fea0003800000 */
.L_x_3:
[----:B--2---:R-:W-:-:S05]  /*03a0*/  IMAD.WIDE R18, R7, 0x4, R4 ;  /* 0x0000000407127825 */ /* 0x004fca00078e0204 */
[----:B0-----:R-:W2:Y:S01]  /*03b0*/  LDG.E R9, desc[UR4][R18.64] ;  /* 0x0000000412097981 */ /* 0x001ea2000c1e1900 */
[----:B------:R-:W-:Y:S02]  /*03c0*/  HFMA2 R23, -RZ, RZ, 0, 5.9604644775390625e-08 ;  /* 0x00000001ff177431 */ /* 0x000fe400000001ff */
[----:B---3--:R-:W-:-:S04]  /*03d0*/  IMAD.WIDE R10, R0, 0x4, R18 ;  /* 0x00000004000a7825 */ /* 0x008fc800078e0212 */
[----:B--2---:R-:W-:-:S05]  /*03e0*/  IMAD.WIDE R8, R9, 0x4, R2 ;  /* 0x0000000409087825 */ /* 0x004fca00078e0202 */
[----:B------:R0:W-:Y:S04]  /*03f0*/  REDG.E.ADD.STRONG.GPU desc[UR4][R8.64], R23 ;  /* 0x000000170800798e */ /* 0x0001e8000c12e104 */
[----:B------:R-:W2:Y:S01]  /*0400*/  LDG.E R13, desc[UR4][R10.64] ;  /* 0x000000040a0d7981 */ /* 0x000ea2000c1e1900 */
[----:B------:R-:W-:-:S04]  /*0410*/  IMAD.WIDE R14, R0, 0x4, R10 ;  /* 0x00000004000e7825 */ /* 0x000fc800078e020a */
[----:B--2---:R-:W-:-:S05]  /*0420*/  IMAD.WIDE R12, R13, 0x4, R2 ;  /* 0x000000040d0c7825 */ /* 0x004fca00078e0202 */
[----:B------:R0:W-:Y:S04]  /*0430*/  REDG.E.ADD.STRONG.GPU desc[UR4][R12.64], R23 ;  /* 0x000000170c00798e */ /* 0x0001e8000c12e104 */
[----:B------:R-:W2:Y:S01]  /*0440*/  LDG.E R17, desc[UR4][R14.64] ;  /* 0x000000040e117981 */ /* 0x000ea2000c1e1900 */
[C---:B------:R-:W-:Y:S01]  /*0450*/  IMAD.WIDE R18, R0.reuse, 0x4, R14 ;  /* 0x0000000400127825 */ /* 0x040fe200078e020e */
[----:B------:R-:W-:-:S03]  /*0460*/  LEA R7, R0, R7, 0x2 ;  /* 0x0000000700077211 */ /* 0x000fc600078e10ff */
[----:B--2---:R-:W-:-:S05]  /*0470*/  IMAD.WIDE R16, R17, 0x4, R2 ;  /* 0x0000000411107825 */ /* 0x004fca00078e0202 */
[----:B------:R0:W-:Y:S04]  /*0480*/  REDG.E.ADD.STRONG.GPU desc[UR4][R16.64], R23 ;  /* 0x000000171000798e */ /* 0x0001e8000c12e104 */
[----:B------:R-:W2:Y:S01]  /*0490*/  LDG.E R19, desc[UR4][R18.64] ;  /* 0x0000000412137981 */ /* 0x000ea2000c1e1900 */
[----:B------:R-:W-:Y:S01]  /*04a0*/  ISETP.GE.AND P0, PT, R7, UR6, PT ;  /* 0x0000000607007c0c */ /* 0x000fe2000bf06270 */
[----:B--2---:R-:W-:-:S05]  /*04b0*/  IMAD.WIDE R20, R19, 0x4, R2 ;  /* 0x0000000413147825 */ /* 0x004fca00078e0202 */
[----:B------:R0:W-:Y:S07]  /*04c0*/  REDG.E.ADD.STRONG.GPU desc[UR4][R20.64], R23 ;  /* 0x000000171400798e */ /* 0x0001ee000c12e104 */
[----:B------:R-:W-:Y:S05]  /*04d0*/  @!P0 BRA `(.L_x_3) ;  /* 0xfffffffc00b08947 */ /* 0x000fea000383ffff */
[----:B------:R-:W-:Y:S05]  /*04e0*/  EXIT ;  /* 0x000000000000794d */ /* 0x000fea0003800000 */
.L_x_4:
[----:B------:R-:W-:-:S00]  /*04f0*/  BRA `(.L_x_4) ;  /* 0xfffffffc00fc7947 */ /* 0x000fc0000383ffff */
[----:B------:R-:W-:-:S00]  /*0500*/  NOP ;  /* 0x0000000000007918 */ /* 0x000fc00000000000 */
[----:B------:R-:W-:-:S00]  /*0510*/  NOP ;  /* 0x0000000000007918 */ /* 0x000fc00000000000 */
[----:B------:R-:W-:-:S00]  /*0520*/  NOP ;  /* 0x0000000000007918 */ /* 0x000fc00000000000 */
[----:B------:R-:W-:-:S00]  /*0530*/  NOP ;  /* 0x0000000000007918 */ /* 0x000fc00000000000 */
[----:B------:R-:W-:-:S00]  /*0540*/  NOP ;  /* 0x0000000000007918 */ /* 0x000fc00000000000 */
[----:B------:R-:W-:-:S00]  /*0550*/  NOP ;  /* 0x0000000000007918 */ /* 0x000fc00000000000 */
[----:B------:R-:W-:-:S00]  /*0560*/  NOP ;  /* 0x0000000000007918 */ /* 0x000fc00000000000 */
[----:B------:R-:W-:-:S00]  /*0570*/  NOP ;  /* 0x0000000000007918 */ /* 0x000fc00000000000 */
.L_x_10:


//--------------------- .text._Z14decrypt_kernelPii --------------------------
	.section	.text._Z14decrypt_kernelPii,"ax",@progbits
	.align	128
        .global         _Z14decrypt_kernelPii
        .type           _Z14decrypt_kernelPii,@function
        .size           _Z14decrypt_kernelPii,(.L_x_11 - _Z14decrypt_kernelPii)
        .other          _Z14decrypt_kernelPii,@"STO_CUDA_ENTRY STV_DEFAULT"
_Z14decrypt_kernelPii:
.text._Z14decrypt_kernelPii:
        /* <DEDUP_REMOVED lines=21> */
[----:B0-----:R-:W-:-:S06]  /*0150*/  VIADD R2, R8, 0xffffffe ;  /* 0x0ffffffe08027836 */ /* 0x001fcc0000000000 */
[----:B------:R0:W2:Y:S02]  /*0160*/  F2I.FTZ.U32.TRUNC.NTZ R3, R2 ;  /* 0x0000000200037305 */ /* 0x0000a4000021f000 */
[----:B0-----:R-:W-:Y:S02]  /*0170*/  IMAD.MOV.U32 R2, RZ, RZ, RZ ;  /* 0x000000ffff027224 */ /* 0x001fe400078e00ff */
[----:B--2---:R-:W-:-:S04]  /*0180*/  IMAD R9, R9, R3, RZ ;  /* 0x0000000309097224 */ /* 0x004fc800078e02ff */
[----:B------:R-:W-:-:S06]  /*0190*/  IMAD.HI.U32 R8, R3, R9, R2 ;  /* 0x0000000903087227 */ /* 0x000fcc00078e0002 */
[----:B------:R-:W-:-:S04]  /*01a0*/  IMAD.HI.U32 R9, R8, R7, RZ ;  /* 0x0000000708097227 */ /* 0x000fc800078e00ff */
[----:B------:R-:W-:-:S04]  /*01b0*/  IMAD.MOV R2, RZ, RZ, -R9 ;  /* 0x000000ffff027224 */ /* 0x000fc800078e0a09 */
[----:B------:R-:W-:Y:S02]  /*01c0*/  IMAD R7, R0, R2, R7 ;  /* 0x0000000200077224 */ /* 0x000fe400078e0207 */
[----:B------:R-:W0:Y:S03]  /*01d0*/  LDC.64 R2, c[0x0][0x380] ;  /* 0x0000e000ff027b82 */ /* 0x000e260000000a00 */
[----:B------:R-:W-:-:S13]  /*01e0*/  ISETP.GE.U32.AND P0, PT, R7, R0, PT ;  /* 0x000000000700720c */ /* 0x000fda0003f06070 */
[----:B------:R-:W-:Y:S01]  /*01f0*/  @P0 IADD3 R7, PT, PT, -R0, R7, RZ ;  /* 0x0000000700070210 */ /* 0x000fe20007ffe1ff */
[----:B------:R-:W-:-:S03]  /*0200*/  @P0 VIADD R9, R9, 0x1 ;  /* 0x0000000109090836 */ /* 0x000fc60000000000 */
[----:B------:R-:W-:-:S13]  /*0210*/  ISETP.GE.U32.AND P1, PT, R7, R0, PT ;  /* 0x000000000700720c */ /* 0x000fda0003f26070 */
[----:B------:R-:W-:Y:S02]  /*0220*/  @P1 IADD3 R9, PT, PT, R9, 0x1, RZ ;  /* 0x0000000109091810 */ /* 0x000fe40007ffe0ff */
[----:B------:R-:W-:-:S05]  /*0230*/  @!P2 LOP3.LUT R9, RZ, R0, RZ, 0x33, !PT ;  /* 0x00000000ff09a212 */ /* 0x000fca00078e33ff */
[----:B------:R-:W-:-:S05]  /*0240*/  IMAD.IADD R4, R6, 0x1, R9 ;  /* 0x0000000106047824 */ /* 0x000fca00078e0209 */
[C---:B------:R-:W-:Y:S02]  /*0250*/  LOP3.LUT R6, R4.reuse, 0x3, RZ, 0xc0, !PT ;  /* 0x0000000304067812 */ /* 0x040fe400078ec0ff */
[----:B------:R-:W-:Y:S02]  /*0260*/  ISETP.GE.U32.AND P1, PT, R4, 0x3, PT ;  /* 0x000000030400780c */ /* 0x000fe40003f26070 */
[----:B------:R-:W-:-:S13]  /*0270*/  ISETP.NE.AND P0, PT, R6, 0x3, PT ;  /* 0x000000030600780c */ /* 0x000fda0003f05270 */
[----:B01----:R-:W-:Y:S05]  /*0280*/  @!P0 BRA `(.L_x_6) ;  /* 0x0000000000388947 */ /* 0x003fea0003800000 */
[----:B------:R-:W0:Y:S01]  /*0290*/  LDC.64 R8, c[0x0][0x380] ;  /* 0x0000e000ff087b82 */ /* 0x000e220000000a00 */
[----:B------:R-:W-:-:S04]  /*02a0*/  IADD3 R4, PT, PT, R4, 0x1, RZ ;  /* 0x0000000104047810 */ /* 0x000fc80007ffe0ff */
[----:B------:R-:W-:-:S05]  /*02b0*/  LOP3.LUT R4, R4, 0x3, RZ, 0xc0, !PT ;  /* 0x0000000304047812 */ /* 0x000fca00078ec0ff */
[----:B------:R-:W-:-:S07]  /*02c0*/  IMAD.MOV R4, RZ, RZ, -R4 ;  /* 0x000000ffff047224 */ /* 0x000fce00078e0a04 */
.L_x_7:
[----:B01----:R-:W-:-:S05]  /*02d0*/  IMAD.WIDE R6, R5, 0x4, R8 ;  /* 0x0000000405067825 */ /* 0x003fca00078e0208 */
[----:B------:R-:W2:Y:S01]  /*02e0*/  LDG.E R10, desc[UR4][R6.64] ;  /* 0x00000004060a7981 */ /* 0x000ea2000c1e1900 */
[----:B------:R-:W-:Y:S02]  /*02f0*/  HFMA2 R11, -RZ, RZ, 0, 1.4245510101318359375e-05 ;  /* 0x000000efff0b7431 */ /* 0x000fe400000001ff */
[----:B------:R-:W-:Y:S01]  /*0300*/  VIADD R4, R4, 0x1 ;  /* 0x0000000104047836 */ /* 0x000fe20000000000 */
[----:B------:R-:W-:-:S04]  /*0310*/  IADD3 R5, PT, PT, R0, R5, RZ ;  /* 0x0000000500057210 */ /* 0x000fc80007ffe0ff */
[----:B------:R-:W-:Y:S01]  /*0320*/  ISETP.NE.AND P0, PT, R4, RZ, PT ;  /* 0x000000ff0400720c */ /* 0x000fe20003f05270 */
[----:B--2---:R-:W-:-:S05]  /*0330*/  IMAD R10, R10, R11, 0xcb ;  /* 0x000000cb0a0a7424 */ /* 0x004fca00078e020b */
[----:B------:R-:W-:-:S05]  /*0340*/  LOP3.LUT R11, R10, 0xff, RZ, 0xc0, !PT ;  /* 0x000000ff0a0b7812 */ /* 0x000fca00078ec0ff */
[----:B------:R1:W-:Y:S02]  /*0350*/  STG.E desc[UR4][R6.64], R11 ;  /* 0x0000000b06007986 */ /* 0x0003e4000c101904 */
[----:B------:R-:W-:Y:S05]  /*0360*/  @P0 BRA `(.L_x_7) ;  /* 0xfffffffc00d80947 */ /* 0x000fea000383ffff */
.L_x_6:
[----:B------:R-:W-:Y:S05]  /*0370*/  BSYNC.RECONVERGENT B0 ;  /* 0x0000000000007941 */ /* 0x000fea0003800200 */
.L_x_5:
[----:B------:R-:W-:Y:S05]  /*0380*/  @!P1 EXIT ;  /* 0x000000000000994d */ /* 0x000fea0003800000 */
.L_x_8:
[----:B--2---:R-:W-:-:S05]  /*0390*/  IMAD.WIDE R12, R5, 0x4, R2 ;  /* 0x00000004050c7825 */ /* 0x004fca00078e0202 */
[----:B------:R-:W2:Y:S01]  /*03a0*/  LDG.E R4, desc[UR4][R12.64] ;  /* 0x000000040c047981 */ /* 0x000ea2000c1e1900 */
[----:B------:R-:W-:Y:S02]  /*03b0*/  IMAD.MOV.U32 R21, RZ, RZ, 0xef ;  /* 0x000000efff157424 */ /* 0x000fe400078e00ff */
[----:B-1----:R-:W-:-:S04]  /*03c0*/  IMAD.WIDE R6, R0, 0x4, R12 ;  /* 0x0000000400067825 */ /* 0x002fc800078e020c */
[----:B--2---:R-:W-:-:S05]  /*03d0*/  IMAD R4, R4, R21, 0xcb ;  /* 0x000000cb04047424 */ /* 0x004fca00078e0215 */
[----:B------:R-:W-:-:S05]  /*03e0*/  LOP3.LUT R15, R4, 0xff, RZ, 0xc0, !PT ;  /* 0x000000ff040f7812 */ /* 0x000fca00078ec0ff */
[----:B------:R0:W-:Y:S04]  /*03f0*/  STG.E desc[UR4][R12.64], R15 ;  /* 0x0000000f0c007986 */ /* 0x0001e8000c101904 */
[----:B------:R-:W2:Y:S01]  /*0400*/  LDG.E R4, desc[UR4][R6.64] ;  /* 0x0000000406047981 */ /* 0x000ea2000c1e1900 */
[----:B------:R-:W-:-:S04]  /*0410*/  IMAD.WIDE R8, R0, 0x4, R6 ;  /* 0x0000000400087825 */ /* 0x000fc800078e0206 */
[----:B--2---:R-:W-:-:S05]  /*0420*/  IMAD R4, R4, R21, 0xcb ;  /* 0x000000cb04047424 */ /* 0x004fca00078e0215 */
[----:B------:R-:W-:-:S05]  /*0430*/  LOP3.LUT R17, R4, 0xff, RZ, 0xc0, !PT ;  /* 0x000000ff04117812 */ /* 0x000fca00078ec0ff */
[----:B------:R2:W-:Y:S04]  /*0440*/  STG.E desc[UR4][R6.64], R17 ;  /* 0x0000001106007986 */ /* 0x0005e8000c101904 */
[----:B------:R-:W3:Y:S01]  /*0450*/  LDG.E R4, desc[UR4][R8.64] ;  /* 0x0000000408047981 */ /* 0x000ee2000c1e1900 */
[----:B------:R-:W-:-:S04]  /*0460*/  IMAD.WIDE R10, R0, 0x4, R8 ;  /* 0x00000004000a7825 */ /* 0x000fc800078e0208 */
[----:B---3--:R-:W-:-:S05]  /*0470*/  IMAD R4, R4, R21, 0xcb ;  /* 0x000000cb04047424 */ /* 0x008fca00078e0215 */
[----:B------:R-:W-:-:S05]  /*0480*/  LOP3.LUT R19, R4, 0xff, RZ, 0xc0, !PT ;  /* 0x000000ff04137812 */ /* 0x000fca00078ec0ff */
[----:B------:R2:W-:Y:S04]  /*0490*/  STG.E desc[UR4][R8.64], R19 ;  /* 0x0000001308007986 */ /* 0x0005e8000c101904 */
[----:B------:R-:W3:Y:S01]  /*04a0*/  LDG.E R4, desc[UR4][R10.64] ;  /* 0x000000040a047981 */ /* 0x000ee2000c1e1900 */
[----:B------:R-:W-:-:S04]  /*04b0*/  LEA R5, R0, R5, 0x2 ;  /* 0x0000000500057211 */ /* 0x000fc800078e10ff */
[----:B------:R-:W-:Y:S01]  /*04c0*/  ISETP.GE.AND P0, PT, R5, UR6, PT ;  /* 0x0000000605007c0c */ /* 0x000fe2000bf06270 */
[----:B---3--:R-:W-:-:S05]  /*04d0*/  IMAD R4, R4, R21, 0xcb ;  /* 0x000000cb04047424 */ /* 0x008fca00078e0215 */
[----:B0-----:R-:W-:-:S05]  /*04e0*/  LOP3.LUT R13, R4, 0xff, RZ, 0xc0, !PT ;  /* 0x000000ff040d7812 */ /* 0x001fca00078ec0ff */
[----:B------:R2:W-:Y:S02]  /*04f0*/  STG.E desc[UR4][R10.64], R13 ;  /* 0x0000000d0a007986 */ /* 0x0005e4000c101904 */
[----:B------:R-:W-:Y:S05]  /*0500*/  @!P0 BRA `(.L_x_8) ;  /* 0xfffffffc00a08947 */ /* 0x000fea000383ffff */
[----:B------:R-:W-:Y:S05]  /*0510*/  EXIT ;  /* 0x000000000000794d */ /* 0x000fea0003800000 */
.L_x_9:
        /* <DEDUP_REMOVED lines=14> */
.L_x_11:


//--------------------- .nv.shared.reserved.0     --------------------------
	.section	.nv.shared.reserved.0,"aw",@nobits
	.weak		__nv_reservedSMEM_offset_0_alias
	.size		__nv_reservedSMEM_offset_0_alias, 0, 64
	.other		__nv_reservedSMEM_offset_0_alias,@"STO_CUDA_RESERVED_SHARED STV_DEFAULT"
__nv_reservedSMEM_offset_0_alias:
	.zero		0
	.zero		64


//--------------------- .nv.constant0._Z24count_occurrences_kernelPiiS_ --------------------------
	.section	.nv.constant0._Z24count_occurrences_kernelPiiS_,"a",@progbits
	.sectionflags	@""
	.align	4
.nv.constant0._Z24count_occurrences_kernelPiiS_:
	.zero		920


//--------------------- .nv.constant0._Z14decrypt_kernelPii --------------------------
	.section	.nv.constant0._Z14decrypt_kernelPii,"a",@progbits
	.sectionflags	@""
	.align	4
.nv.constant0._Z14decrypt_kernelPii:
	.zero		908


//--------------------- SYMBOLS --------------------------

	.type		.nv.reservedSmem.offset0,@object
	.size		.nv.reservedSmem.offset0,0x4
